	.headerflags	@"EF_CUDA_TEXMODE_UNIFIED EF_CUDA_64BIT_ADDRESS EF_CUDA_ACCELERATORS EF_CUDA_SM90 EF_CUDA_VIRTUAL_SM(EF_CUDA_SM90)"
	.elftype	@"ET_EXEC"


//--------------------- .nv.info                  --------------------------
	.section	.nv.info,"",@"SHT_CUDA_INFO"
	.align	4


	//----- nvinfo : EIATTR_REGCOUNT
	.align		4
        /*0000*/ 	.byte	0x04, 0x2f
        /*0002*/ 	.short	(.L_1 - .L_0)
	.align		4
.L_0:
        /*0004*/ 	.word	index@(triton_poi_fused_cat_64)
        /*0008*/ 	.word	0x00000012


	//----- nvinfo : EIATTR_MIN_STACK_SIZE
	.align		4
.L_1:
        /*000c*/ 	.byte	0x04, 0x12
        /*000e*/ 	.short	(.L_3 - .L_2)
	.align		4
.L_2:
        /*0010*/ 	.word	index@(triton_poi_fused_cat_64)
        /*0014*/ 	.word	0x00000000


	//----- nvinfo : EIATTR_FRAME_SIZE
	.align		4
.L_3:
        /*0018*/ 	.byte	0x04, 0x11
        /*001a*/ 	.short	(.L_5 - .L_4)
	.align		4
.L_4:
        /*001c*/ 	.word	index@(triton_poi_fused_cat_64)
        /*0020*/ 	.word	0x00000000


	//----- nvinfo : EIATTR_MIN_STACK_SIZE
	.align		4
.L_5:
        /*0024*/ 	.byte	0x04, 0x12
        /*0026*/ 	.short	(.L_7 - .L_6)
	.align		4
.L_6:
        /*0028*/ 	.word	index@(triton_poi_fused_cat_64)
        /*002c*/ 	.word	0x00000000
.L_7:


//--------------------- .nv.info.triton_poi_fused_cat_64 --------------------------
	.section	.nv.info.triton_poi_fused_cat_64,"",@"SHT_CUDA_INFO"
	.sectionflags	@""
	.align	4


	//----- nvinfo : EIATTR_CUDA_API_VERSION
	.align		4
        /*0000*/ 	.byte	0x04, 0x37
        /*0002*/ 	.short	(.L_9 - .L_8)
.L_8:
        /*0004*/ 	.word	0x0000007c


	//----- nvinfo : EIATTR_KPARAM_INFO
	.align		4
.L_9:
        /*0008*/ 	.byte	0x04, 0x17
        /*000a*/ 	.short	(.L_11 - .L_10)
.L_10:
        /*000c*/ 	.word	0x00000000
        /*0010*/ 	.short	0x0004
        /*0012*/ 	.short	0x0020
        /*0014*/ 	.byte	0x00, 0xf0, 0x11, 0x00


	//----- nvinfo : EIATTR_KPARAM_INFO
	.align		4
.L_11:
        /*0018*/ 	.byte	0x04, 0x17
        /*001a*/ 	.short	(.L_13 - .L_12)
.L_12:
        /*001c*/ 	.word	0x00000000
        /*0020*/ 	.short	0x0003
        /*0022*/ 	.short	0x0018
        /*0024*/ 	.byte	0x00, 0xf4, 0x21, 0x00


	//----- nvinfo : EIATTR_KPARAM_INFO
	.align		4
.L_13:
        /*0028*/ 	.byte	0x04, 0x17
        /*002a*/ 	.short	(.L_15 - .L_14)
.L_14:
        /*002c*/ 	.word	0x00000000
        /*0030*/ 	.short	0x0002
        /*0032*/ 	.short	0x0010
        /*0034*/ 	.byte	0x00, 0xf4, 0x21, 0x00


	//----- nvinfo : EIATTR_KPARAM_INFO
	.align		4
.L_15:
        /*0038*/ 	.byte	0x04, 0x17
        /*003a*/ 	.short	(.L_17 - .L_16)
.L_16:
        /*003c*/ 	.word	0x00000000
        /*0040*/ 	.short	0x0001
        /*0042*/ 	.short	0x0008
        /*0044*/ 	.byte	0x00, 0xf4, 0x21, 0x00


	//----- nvinfo : EIATTR_KPARAM_INFO
	.align		4
.L_17:
        /*0048*/ 	.byte	0x04, 0x17
        /*004a*/ 	.short	(.L_19 - .L_18)
.L_18:
        /*004c*/ 	.word	0x00000000
        /*0050*/ 	.short	0x0000
        /*0052*/ 	.short	0x0000
        /*0054*/ 	.byte	0x00, 0xf4, 0x21, 0x00


	//----- nvinfo : EIATTR_SPARSE_MMA_MASK
	.align		4
.L_19:
        /*0058*/ 	.byte	0x03, 0x50
        /*005a*/ 	.short	0x0000


	//----- nvinfo : EIATTR_MAXREG_COUNT
	.align		4
        /*005c*/ 	.byte	0x03, 0x1b
        /*005e*/ 	.short	0x00ff


	//----- nvinfo : EIATTR_EXIT_INSTR_OFFSETS
	.align		4
        /*0060*/ 	.byte	0x04, 0x1c
        /*0062*/ 	.short	(.L_21 - .L_20)


	//   ....[0]....
.L_20:
        /*0064*/ 	.word	0x000001b0


	//   ....[1]....
        /*0068*/ 	.word	0x000001d0


	//----- nvinfo : EIATTR_REQNTID
	.align		4
.L_21:
        /*006c*/ 	.byte	0x04, 0x10
        /*006e*/ 	.short	(.L_23 - .L_22)
.L_22:
        /*0070*/ 	.word	0x00000080
        /*0074*/ 	.word	0x00000001
        /*0078*/ 	.word	0x00000001


	//----- nvinfo : EIATTR_CBANK_PARAM_SIZE
	.align		4
.L_23:
        /*007c*/ 	.byte	0x03, 0x19
        /*007e*/ 	.short	0x0024


	//----- nvinfo : EIATTR_PARAM_CBANK
	.align		4
        /*0080*/ 	.byte	0x04, 0x0a
        /*0082*/ 	.short	(.L_25 - .L_24)
	.align		4
.L_24:
        /*0084*/ 	.word	index@(.nv.constant0.triton_poi_fused_cat_64)
        /*0088*/ 	.short	0x0210
        /*008a*/ 	.short	0x0024


	//----- nvinfo : EIATTR_SW_WAR
	.align		4
.L_25:
        /*008c*/ 	.byte	0x04, 0x36
        /*008e*/ 	.short	(.L_27 - .L_26)
.L_26:
        /*0090*/ 	.word	0x00000008
.L_27:


//--------------------- .nv.callgraph             --------------------------
	.section	.nv.callgraph,"",@"SHT_CUDA_CALLGRAPH"
	.align	4
	.sectionentsize	8
	.align		4
        /*0000*/ 	.word	0x00000000
	.align		4
        /*0004*/ 	.word	0xffffffff
	.align		4
        /*0008*/ 	.word	0x00000000
	.align		4
        /*000c*/ 	.word	0xfffffffe
	.align		4
        /*0010*/ 	.word	0x00000000
	.align		4
        /*0014*/ 	.word	0xfffffffd
	.align		4
        /*0018*/ 	.word	0x00000000
	.align		4
        /*001c*/ 	.word	0xfffffffc


//--------------------- .text.triton_poi_fused_cat_64 --------------------------
	.section	.text.triton_poi_fused_cat_64,"ax",@progbits
	.align	128
        .global         triton_poi_fused_cat_64
        .type           triton_poi_fused_cat_64,@function
        .size           triton_poi_fused_cat_64,(.L_x_1 - triton_poi_fused_cat_64)
        .other          triton_poi_fused_cat_64,@"STO_CUDA_ENTRY STV_DEFAULT"
triton_poi_fused_cat_64:
.text.triton_poi_fused_cat_64:
[----:B------:R-:W0:Y:S01]  /*0000*/  LDC R1, c[0x0][0x28] ;  /* 0x00000a00ff017b82 */ /* 0x000e220000000800 */
[----:B------:R-:W1:Y:S07]  /*0010*/  S2R R0, SR_TID.X ;  /* 0x0000000000007919 */ /* 0x000e6e0000002100 */
[----:B------:R-:W2:Y:S01]  /*0020*/  LDC.64 R2, c[0x0][0x210] ;  /* 0x00008400ff027b82 */ /* 0x000ea20000000a00 */
[----:B------:R-:W-:Y:S01]  /*0030*/  HFMA2.MMA R13, -RZ, RZ, 0, 0 ;  /* 0x00000000ff0d7435 */ /* 0x000fe200000001ff */
[----:B------:R-:W-:Y:S01]  /*0040*/  ULDC.64 UR4, c[0x0][0x208] ;  /* 0x0000820000047ab9 */ /* 0x000fe20000000a00 */
[----:B------:R-:W3:Y:S05]  /*0050*/  S2R R11, SR_CTAID.X ;  /* 0x00000000000b7919 */ /* 0x000eea0000002500 */
[----:B------:R-:W4:Y:S08]  /*0060*/  LDC.64 R4, c[0x0][0x218] ;  /* 0x00008600ff047b82 */ /* 0x000f300000000a00 */
[----:B------:R-:W5:Y:S08]  /*0070*/  LDC.64 R6, c[0x0][0x220] ;  /* 0x00008800ff067b82 */ /* 0x000f700000000a00 */
[----:B------:R-:W4:Y:S01]  /*0080*/  LDC.64 R8, c[0x0][0x228] ;  /* 0x00008a00ff087b82 */ /* 0x000f220000000a00 */
[----:B-1----:R-:W-:-:S05]  /*0090*/  LOP3.LUT R0, R0, 0x7f, RZ, 0xc0, !PT ;  /* 0x0000007f00007812 */ /* 0x002fca00078ec0ff */
[----:B---3--:R-:W-:-:S04]  /*00a0*/  IMAD R11, R11, 0x80, R0 ;  /* 0x000000800b0b7824 */ /* 0x008fc800078e0200 */
[C---:B--2---:R-:W-:Y:S01]  /*00b0*/  IMAD.WIDE R2, R11.reuse, 0x4, R2 ;  /* 0x000000040b027825 */ /* 0x044fe200078e0202 */
[----:B------:R-:W-:-:S13]  /*00c0*/  ISETP.GE.AND P0, PT, R11, 0x800, PT ;  /* 0x000008000b00780c */ /* 0x000fda0003f06270 */
[----:B------:R4:W2:Y:S01]  /*00d0*/  @!P0 LDG.E R13, desc[UR4][R2.64] ;  /* 0x00000004020d8981 */ /* 0x0008a2000c1e1900 */
[----:B------:R-:W-:-:S04]  /*00e0*/  SHF.R.S32.HI R0, RZ, 0x1f, R11 ;  /* 0x0000001fff007819 */ /* 0x000fc8000001140b */
[----:B------:R-:W-:-:S04]  /*00f0*/  LEA.HI R0, R0, R11, RZ, 0x9 ;  /* 0x0000000b00007211 */ /* 0x000fc800078f48ff */
[----:B------:R-:W-:Y:S02]  /*0100*/  LOP3.LUT R10, R0, 0xfffffe00, RZ, 0xc0, !PT ;  /* 0xfffffe00000a7812 */ /* 0x000fe400078ec0ff */
[----:B------:R-:W-:-:S03]  /*0110*/  SHF.R.S32.HI R0, RZ, 0x9, R0 ;  /* 0x00000009ff007819 */ /* 0x000fc60000011400 */
[----:B------:R-:W-:-:S04]  /*0120*/  IMAD.IADD R11, R11, 0x1, -R10 ;  /* 0x000000010b0b7824 */ /* 0x000fc800078e0a0a */
[----:B------:R-:W-:-:S04]  /*0130*/  IMAD R11, R0, 0x3a00, R11 ;  /* 0x00003a00000b7824 */ /* 0x000fc800078e020b */
[----:B----4-:R-:W-:Y:S01]  /*0140*/  IMAD.WIDE R2, R11, 0x4, R4 ;  /* 0x000000040b027825 */ /* 0x010fe200078e0204 */
[----:B------:R-:W-:-:S05]  /*0150*/  IADD3 R15, R10, R11, RZ ;  /* 0x0000000b0a0f7210 */ /* 0x000fca0007ffe0ff */
[----:B-----5:R-:W-:-:S04]  /*0160*/  IMAD.WIDE R4, R15, 0x4, R6 ;  /* 0x000000040f047825 */ /* 0x020fc800078e0206 */
[----:B------:R-:W-:-:S04]  /*0170*/  IMAD.IADD R7, R10, 0x1, R15 ;  /* 0x000000010a077824 */ /* 0x000fc800078e020f */
[----:B0-----:R-:W-:Y:S01]  /*0180*/  IMAD.WIDE R6, R7, 0x4, R8 ;  /* 0x0000000407067825 */ /* 0x001fe200078e0208 */
[----:B--2---:R0:W-:Y:S04]  /*0190*/  @!P0 STG.E desc[UR4][R2.64], R13 ;  /* 0x0000000d02008986 */ /* 0x0041e8000c101904 */
[----:B------:R0:W-:Y:S02]  /*01a0*/  @!P0 STG.E desc[UR4][R4.64], R13 ;  /* 0x0000000d04008986 */ /* 0x0001e4000c101904 */
[----:B0-----:R-:W-:Y:S05]  /*01b0*/  @P0 EXIT ;  /* 0x000000000000094d */ /* 0x001fea0003800000 */
[----:B------:R-:W-:Y:S01]  /*01c0*/  STG.E desc[UR4][R6.64], R13 ;  /* 0x0000000d06007986 */ /* 0x000fe2000c101904 */
[----:B------:R-:W-:Y:S05]  /*01d0*/  EXIT ;  /* 0x000000000000794d */ /* 0x000fea0003800000 */
.L_x_0:
[----:B------:R-:W-:-:S00]  /*01e0*/  BRA `(.L_x_0) ;  /* 0xfffffffc00fc7947 */ /* 0x000fc0000383ffff */
[----:B------:R-:W-:-:S00]  /*01f0*/  NOP ;  /* 0x0000000000007918 */ /* 0x000fc00000000000 */
        /* <DEDUP_REMOVED lines=8> */
.L_x_1:


//--------------------- .nv.constant0.triton_poi_fused_cat_64 --------------------------
	.section	.nv.constant0.triton_poi_fused_cat_64,"a",@progbits
	.sectionflags	@""
	.align	4
.nv.constant0.triton_poi_fused_cat_64:
	.zero		564
